	.headerflags	@"EF_CUDA_TEXMODE_UNIFIED EF_CUDA_64BIT_ADDRESS EF_CUDA_ACCELERATORS EF_CUDA_SM90 EF_CUDA_VIRTUAL_SM(EF_CUDA_SM90)"
	.elftype	@"ET_EXEC"


//--------------------- .nv.info                  --------------------------
	.section	.nv.info,"",@"SHT_CUDA_INFO"
	.align	4


	//----- nvinfo : EIATTR_REGCOUNT
	.align		4
        /*0000*/ 	.byte	0x04, 0x2f
        /*0002*/ 	.short	(.L_3 - .L_2)
	.align		4
.L_2:
        /*0004*/ 	.word	index@(triton_poi_fused__native_batch_norm_legit_no_training_mul_sigmoid_17)
        /*0008*/ 	.word	0x00000011


	//----- nvinfo : EIATTR_MIN_STACK_SIZE
	.align		4
.L_3:
        /*000c*/ 	.byte	0x04, 0x12
        /*000e*/ 	.short	(.L_5 - .L_4)
	.align		4
.L_4:
        /*0010*/ 	.word	index@(triton_poi_fused__native_batch_norm_legit_no_training_mul_sigmoid_17)
        /*0014*/ 	.word	0x00000000


	//----- nvinfo : EIATTR_FRAME_SIZE
	.align		4
.L_5:
        /*0018*/ 	.byte	0x04, 0x11
        /*001a*/ 	.short	(.L_7 - .L_6)
	.align		4
.L_6:
        /*001c*/ 	.word	index@(triton_poi_fused__native_batch_norm_legit_no_training_mul_sigmoid_17)
        /*0020*/ 	.word	0x00000000


	//----- nvinfo : EIATTR_MIN_STACK_SIZE
	.align		4
.L_7:
        /*0024*/ 	.byte	0x04, 0x12
        /*0026*/ 	.short	(.L_9 - .L_8)
	.align		4
.L_8:
        /*0028*/ 	.word	index@(triton_poi_fused__native_batch_norm_legit_no_training_mul_sigmoid_17)
        /*002c*/ 	.word	0x00000000
.L_9:


//--------------------- .nv.info.triton_poi_fused__native_batch_norm_legit_no_training_mul_sigmoid_17 --------------------------
	.section	.nv.info.triton_poi_fused__native_batch_norm_legit_no_training_mul_sigmoid_17,"",@"SHT_CUDA_INFO"
	.sectionflags	@""
	.align	4


	//----- nvinfo : EIATTR_CUDA_API_VERSION
	.align		4
        /*0000*/ 	.byte	0x04, 0x37
        /*0002*/ 	.short	(.L_11 - .L_10)
.L_10:
        /*0004*/ 	.word	0x0000007c


	//----- nvinfo : EIATTR_KPARAM_INFO
	.align		4
.L_11:
        /*0008*/ 	.byte	0x04, 0x17
        /*000a*/ 	.short	(.L_13 - .L_12)
.L_12:
        /*000c*/ 	.word	0x00000000
        /*0010*/ 	.short	0x0006
        /*0012*/ 	.short	0x0030
        /*0014*/ 	.byte	0x00, 0xf0, 0x11, 0x00


	//----- nvinfo : EIATTR_KPARAM_INFO
	.align		4
.L_13:
        /*0018*/ 	.byte	0x04, 0x17
        /*001a*/ 	.short	(.L_15 - .L_14)
.L_14:
        /*001c*/ 	.word	0x00000000
        /*0020*/ 	.short	0x0005
        /*0022*/ 	.short	0x0028
        /*0024*/ 	.byte	0x00, 0xf4, 0x21, 0x00


	//----- nvinfo : EIATTR_KPARAM_INFO
	.align		4
.L_15:
        /*0028*/ 	.byte	0x04, 0x17
        /*002a*/ 	.short	(.L_17 - .L_16)
.L_16:
        /*002c*/ 	.word	0x00000000
        /*0030*/ 	.short	0x0004
        /*0032*/ 	.short	0x0020
        /*0034*/ 	.byte	0x00, 0xf4, 0x21, 0x00


	//----- nvinfo : EIATTR_KPARAM_INFO
	.align		4
.L_17:
        /*0038*/ 	.byte	0x04, 0x17
        /*003a*/ 	.short	(.L_19 - .L_18)
.L_18:
        /*003c*/ 	.word	0x00000000
        /*0040*/ 	.short	0x0003
        /*0042*/ 	.short	0x0018
        /*0044*/ 	.byte	0x00, 0xf4, 0x21, 0x00


	//----- nvinfo : EIATTR_KPARAM_INFO
	.align		4
.L_19:
        /*0048*/ 	.byte	0x04, 0x17
        /*004a*/ 	.short	(.L_21 - .L_20)
.L_20:
        /*004c*/ 	.word	0x00000000
        /*0050*/ 	.short	0x0002
        /*0052*/ 	.short	0x0010
        /*0054*/ 	.byte	0x00, 0xf4, 0x21, 0x00


	//----- nvinfo : EIATTR_KPARAM_INFO
	.align		4
.L_21:
        /*0058*/ 	.byte	0x04, 0x17
        /*005a*/ 	.short	(.L_23 - .L_22)
.L_22:
        /*005c*/ 	.word	0x00000000
        /*0060*/ 	.short	0x0001
        /*0062*/ 	.short	0x0008
        /*0064*/ 	.byte	0x00, 0xf4, 0x21, 0x00


	//----- nvinfo : EIATTR_KPARAM_INFO
	.align		4
.L_23:
        /*0068*/ 	.byte	0x04, 0x17
        /*006a*/ 	.short	(.L_25 - .L_24)
.L_24:
        /*006c*/ 	.word	0x00000000
        /*0070*/ 	.short	0x0000
        /*0072*/ 	.short	0x0000
        /*0074*/ 	.byte	0x00, 0xf4, 0x21, 0x00


	//----- nvinfo : EIATTR_SPARSE_MMA_MASK
	.align		4
.L_25:
        /*0078*/ 	.byte	0x03, 0x50
        /*007a*/ 	.short	0x0000


	//----- nvinfo : EIATTR_MAXREG_COUNT
	.align		4
        /*007c*/ 	.byte	0x03, 0x1b
        /*007e*/ 	.short	0x00ff


	//----- nvinfo : EIATTR_EXIT_INSTR_OFFSETS
	.align		4
        /*0080*/ 	.byte	0x04, 0x1c
        /*0082*/ 	.short	(.L_27 - .L_26)


	//   ....[0]....
.L_26:
        /*0084*/ 	.word	0x00000520


	//----- nvinfo : EIATTR_REQNTID
	.align		4
.L_27:
        /*0088*/ 	.byte	0x04, 0x10
        /*008a*/ 	.short	(.L_29 - .L_28)
.L_28:
        /*008c*/ 	.word	0x00000100
        /*0090*/ 	.word	0x00000001
        /*0094*/ 	.word	0x00000001


	//----- nvinfo : EIATTR_CBANK_PARAM_SIZE
	.align		4
.L_29:
        /*0098*/ 	.byte	0x03, 0x19
        /*009a*/ 	.short	0x0034


	//----- nvinfo : EIATTR_PARAM_CBANK
	.align		4
        /*009c*/ 	.byte	0x04, 0x0a
        /*009e*/ 	.short	(.L_31 - .L_30)
	.align		4
.L_30:
        /*00a0*/ 	.word	index@(.nv.constant0.triton_poi_fused__native_batch_norm_legit_no_training_mul_sigmoid_17)
        /*00a4*/ 	.short	0x0210
        /*00a6*/ 	.short	0x0034


	//----- nvinfo : EIATTR_SW_WAR
	.align		4
.L_31:
        /*00a8*/ 	.byte	0x04, 0x36
        /*00aa*/ 	.short	(.L_33 - .L_32)
.L_32:
        /*00ac*/ 	.word	0x00000008
.L_33:


//--------------------- .nv.callgraph             --------------------------
	.section	.nv.callgraph,"",@"SHT_CUDA_CALLGRAPH"
	.align	4
	.sectionentsize	8
	.align		4
        /*0000*/ 	.word	0x00000000
	.align		4
        /*0004*/ 	.word	0xffffffff
	.align		4
        /*0008*/ 	.word	0x00000000
	.align		4
        /*000c*/ 	.word	0xfffffffe
	.align		4
        /*0010*/ 	.word	0x00000000
	.align		4
        /*0014*/ 	.word	0xfffffffd
	.align		4
        /*0018*/ 	.word	0x00000000
	.align		4
        /*001c*/ 	.word	0xfffffffc


//--------------------- .nv.constant4             --------------------------
	.section	.nv.constant4,"a",@progbits
	.align	8
	.align		8
.nv.constant4:
        /*0000*/ 	.dword	_$_str
	.align		8
        /*0008*/ 	.dword	_$_str_$_2


//--------------------- .text.triton_poi_fused__native_batch_norm_legit_no_training_mul_sigmoid_17 --------------------------
	.section	.text.triton_poi_fused__native_batch_norm_legit_no_training_mul_sigmoid_17,"ax",@progbits
	.align	128
        .global         triton_poi_fused__native_batch_norm_legit_no_training_mul_sigmoid_17
        .type           triton_poi_fused__native_batch_norm_legit_no_training_mul_sigmoid_17,@function
        .size           triton_poi_fused__native_batch_norm_legit_no_training_mul_sigmoid_17,(.L_x_1 - triton_poi_fused__native_batch_norm_legit_no_training_mul_sigmoid_17)
        .other          triton_poi_fused__native_batch_norm_legit_no_training_mul_sigmoid_17,@"STO_CUDA_ENTRY STV_DEFAULT"
triton_poi_fused__native_batch_norm_legit_no_training_mul_sigmoid_17:
.text.triton_poi_fused__native_batch_norm_legit_no_training_mul_sigmoid_17:
[----:B------:R-:W-:Y:S01]  /*0000*/  LDC R1, c[0x0][0x28] ;  /* 0x00000a00ff017b82 */ /* 0x000fe20000000800 */
[----:B------:R-:W1:Y:S07]  /*0010*/  S2R R0, SR_TID.X ;  /* 0x0000000000007919 */ /* 0x000e6e0000002100 */
[----:B------:R-:W2:Y:S01]  /*0020*/  LDC.64 R2, c[0x0][0x228] ;  /* 0x00008a00ff027b82 */ /* 0x000ea20000000a00 */
[----:B------:R-:W-:Y:S01]  /*0030*/  ULDC.64 UR4, c[0x0][0x208] ;  /* 0x0000820000047ab9 */ /* 0x000fe20000000a00 */
[----:B------:R-:W3:Y:S06]  /*0040*/  S2R R5, SR_CTAID.X ;  /* 0x0000000000057919 */ /* 0x000eec0000002500 */
[----:B------:R-:W4:Y:S08]  /*0050*/  LDC.64 R6, c[0x0][0x220] ;  /* 0x00008800ff067b82 */ /* 0x000f300000000a00 */
[----:B------:R-:W5:Y:S08]  /*0060*/  LDC.64 R8, c[0x0][0x230] ;  /* 0x00008c00ff087b82 */ /* 0x000f700000000a00 */
[----:B------:R-:W5:Y:S01]  /*0070*/  LDC.64 R10, c[0x0][0x238] ;  /* 0x00008e00ff0a7b82 */ /* 0x000f620000000a00 */
[----:B-1----:R-:W-:-:S04]  /*0080*/  SHF.L.U32 R0, R0, 0x1, RZ ;  /* 0x0000000100007819 */ /* 0x002fc800000006ff */
[----:B------:R-:W-:-:S04]  /*0090*/  LOP3.LUT R0, R0, 0x1fe, RZ, 0xc0, !PT ;  /* 0x000001fe00007812 */ /* 0x000fc800078ec0ff */
[----:B---3--:R-:W-:-:S05]  /*00a0*/  LEA R0, R5, R0, 0x9 ;  /* 0x0000000005007211 */ /* 0x008fca00078e48ff */
[----:B------:R-:W-:-:S05]  /*00b0*/  IMAD.HI R4, R0, 0x2aaaaaab, RZ ;  /* 0x2aaaaaab00047827 */ /* 0x000fca00078e02ff */
[----:B------:R-:W-:-:S04]  /*00c0*/  SHF.R.U32.HI R5, RZ, 0x1f, R4 ;  /* 0x0000001fff057819 */ /* 0x000fc80000011604 */
[----:B------:R-:W-:-:S05]  /*00d0*/  LEA.HI R5, R4, R5, RZ, 0x1a ;  /* 0x0000000504057211 */ /* 0x000fca00078fd0ff */
[----:B------:R-:W-:Y:S02]  /*00e0*/  IMAD R13, R5, -0x180, R0 ;  /* 0xfffffe80050d7824 */ /* 0x000fe400078e0200 */
[----:B------:R-:W1:Y:S02]  /*00f0*/  LDC.64 R4, c[0x0][0x218] ;  /* 0x00008600ff047b82 */ /* 0x000e640000000a00 */
[----:B--2---:R-:W-:-:S06]  /*0100*/  IMAD.WIDE R2, R13, 0x4, R2 ;  /* 0x000000040d027825 */ /* 0x004fcc00078e0202 */
[----:B------:R-:W2:Y:S01]  /*0110*/  LDG.E.EL.64 R2, desc[UR4][R2.64] ;  /* 0x0000000402027981 */ /* 0x000ea2000c2e1b00 */
[----:B----4-:R-:W-:-:S04]  /*0120*/  IMAD.WIDE R6, R13, 0x4, R6 ;  /* 0x000000040d067825 */ /* 0x010fc800078e0206 */
[C---:B-----5:R-:W-:Y:S02]  /*0130*/  IMAD.WIDE R8, R13.reuse, 0x4, R8 ;  /* 0x000000040d087825 */ /* 0x060fe400078e0208 */
[----:B------:R-:W3:Y:S02]  /*0140*/  LDG.E.EL.64 R6, desc[UR4][R6.64] ;  /* 0x0000000406067981 */ /* 0x000ee4000c2e1b00 */
[----:B0-----:R-:W-:Y:S02]  /*0150*/  IMAD.WIDE R10, R13, 0x4, R10 ;  /* 0x000000040d0a7825 */ /* 0x001fe400078e020a */
[----:B------:R-:W4:Y:S04]  /*0160*/  LDG.E.EL.64 R8, desc[UR4][R8.64] ;  /* 0x0000000408087981 */ /* 0x000f28000c2e1b00 */
[----:B------:R-:W4:Y:S01]  /*0170*/  LDG.E.EL.64 R10, desc[UR4][R10.64] ;  /* 0x000000040a0a7981 */ /* 0x000f22000c2e1b00 */
[----:B-1----:R-:W-:-:S06]  /*0180*/  IMAD.WIDE R4, R0, 0x4, R4 ;  /* 0x0000000400047825 */ /* 0x002fcc00078e0204 */
[----:B------:R-:W3:Y:S01]  /*0190*/  LDG.E.64 R4, desc[UR4][R4.64] ;  /* 0x0000000404047981 */ /* 0x000ee2000c1e1b00 */
[----:B--2---:R-:W-:Y:S01]  /*01a0*/  FADD R2, R2, 9.9999997473787516356e-06 ;  /* 0x3727c5ac02027421 */ /* 0x004fe20000000000 */
[----:B------:R-:W-:-:S03]  /*01b0*/  FADD R3, R3, 9.9999997473787516356e-06 ;  /* 0x3727c5ac03037421 */ /* 0x000fc60000000000 */
[----:B------:R-:W0:Y:S08]  /*01c0*/  MUFU.SQRT R12, R2 ;  /* 0x00000002000c7308 */ /* 0x000e300000002000 */
[----:B------:R-:W1:Y:S01]  /*01d0*/  MUFU.SQRT R13, R3 ;  /* 0x00000003000d7308 */ /* 0x000e620000002000 */
[C---:B0-----:R-:W-:Y:S02]  /*01e0*/  FSETP.GT.AND P0, PT, R12.reuse, 8.50705917302346158658e+37, PT ;  /* 0x7e8000000c00780b */ /* 0x041fe40003f04000 */
[----:B------:R-:W-:-:S02]  /*01f0*/  FSETP.GEU.AND P2, PT, R12, 1.175494350822287508e-38, PT ;  /* 0x008000000c00780b */ /* 0x000fc40003f4e000 */
[C---:B-1----:R-:W-:Y:S02]  /*0200*/  FSETP.GT.AND P1, PT, R13.reuse, 8.50705917302346158658e+37, PT ;  /* 0x7e8000000d00780b */ /* 0x042fe40003f24000 */
[----:B------:R-:W-:-:S07]  /*0210*/  FSETP.GEU.AND P3, PT, R13, 1.175494350822287508e-38, PT ;  /* 0x008000000d00780b */ /* 0x000fce0003f6e000 */
[----:B------:R-:W-:Y:S01]  /*0220*/  @P0 FMUL R12, R12, 0.25 ;  /* 0x3e8000000c0c0820 */ /* 0x000fe20000400000 */
[----:B------:R-:W-:-:S03]  /*0230*/  HFMA2.MMA R2, -RZ, RZ, 1.625, 0 ;  /* 0x3e800000ff027435 */ /* 0x000fc600000001ff */
[----:B------:R-:W-:Y:S01]  /*0240*/  @!P2 FMUL R12, R12, 16777216 ;  /* 0x4b8000000c0ca820 */ /* 0x000fe20000400000 */
[----:B------:R-:W-:-:S05]  /*0250*/  @P1 FMUL R13, R13, 0.25 ;  /* 0x3e8000000d0d1820 */ /* 0x000fca0000400000 */
[----:B------:R-:W0:Y:S01]  /*0260*/  MUFU.RCP R12, R12 ;  /* 0x0000000c000c7308 */ /* 0x000e220000001000 */
[----:B------:R-:W-:Y:S01]  /*0270*/  @!P3 FMUL R13, R13, 16777216 ;  /* 0x4b8000000d0db820 */ /* 0x000fe20000400000 */
[----:B------:R-:W-:-:S06]  /*0280*/  FSEL R3, R2, 1, P0 ;  /* 0x3f80000002037808 */ /* 0x000fcc0000000000 */
[----:B------:R-:W1:Y:S01]  /*0290*/  MUFU.RCP R13, R13 ;  /* 0x0000000d000d7308 */ /* 0x000e620000001000 */
[----:B------:R-:W-:Y:S01]  /*02a0*/  @!P2 FMUL R3, R3, 16777216 ;  /* 0x4b8000000303a820 */ /* 0x000fe20000400000 */
[----:B------:R-:W-:Y:S01]  /*02b0*/  FSEL R14, R2, 1, P1 ;  /* 0x3f800000020e7808 */ /* 0x000fe20000800000 */
[----:B---3--:R-:W-:Y:S02]  /*02c0*/  FADD R4, R4, -R6 ;  /* 0x8000000604047221 */ /* 0x008fe40000000000 */
[----:B0-----:R-:W-:Y:S02]  /*02d0*/  FMUL R3, R12, R3 ;  /* 0x000000030c037220 */ /* 0x001fe40000400000 */
[----:B------:R-:W-:Y:S01]  /*02e0*/  @!P3 FMUL R14, R14, 16777216 ;  /* 0x4b8000000e0eb820 */ /* 0x000fe20000400000 */
[----:B------:R-:W-:Y:S01]  /*02f0*/  FADD R5, R5, -R7 ;  /* 0x8000000705057221 */ /* 0x000fe20000000000 */
[----:B------:R-:W-:Y:S02]  /*0300*/  FMUL R3, R4, R3 ;  /* 0x0000000304037220 */ /* 0x000fe40000400000 */
[----:B-1----:R-:W-:-:S02]  /*0310*/  FMUL R14, R13, R14 ;  /* 0x0000000e0d0e7220 */ /* 0x002fc40000400000 */
[----:B----4-:R-:W-:Y:S02]  /*0320*/  FFMA R8, R8, R3, R10 ;  /* 0x0000000308087223 */ /* 0x010fe4000000000a */
[----:B------:R-:W-:Y:S02]  /*0330*/  FMUL R14, R5, R14 ;  /* 0x0000000e050e7220 */ /* 0x000fe40000400000 */
[----:B------:R-:W-:Y:S02]  /*0340*/  FADD R3, RZ, -R8 ;  /* 0x80000008ff037221 */ /* 0x000fe40000000000 */
[----:B------:R-:W-:Y:S02]  /*0350*/  FFMA R9, R9, R14, R11 ;  /* 0x0000000e09097223 */ /* 0x000fe4000000000b */
[----:B------:R-:W-:Y:S02]  /*0360*/  FMUL R4, R3, 1.4426950216293334961 ;  /* 0x3fb8aa3b03047820 */ /* 0x000fe40000400000 */
[----:B------:R-:W-:-:S04]  /*0370*/  FADD R3, RZ, -R9 ;  /* 0x80000009ff037221 */ /* 0x000fc80000000000 */
[----:B------:R-:W-:Y:S01]  /*0380*/  FMUL R6, R3, 1.4426950216293334961 ;  /* 0x3fb8aa3b03067820 */ /* 0x000fe20000400000 */
[----:B------:R-:W-:-:S04]  /*0390*/  FSETP.GEU.AND P0, PT, R4, -126, PT ;  /* 0xc2fc00000400780b */ /* 0x000fc80003f0e000 */
[----:B------:R-:W-:-:S09]  /*03a0*/  FSETP.GEU.AND P1, PT, R6, -126, PT ;  /* 0xc2fc00000600780b */ /* 0x000fd20003f2e000 */
[----:B------:R-:W-:-:S04]  /*03b0*/  @!P0 FMUL R4, R4, 0.5 ;  /* 0x3f00000004048820 */ /* 0x000fc80000400000 */
[----:B------:R-:W-:Y:S01]  /*03c0*/  @!P1 FMUL R6, R6, 0.5 ;  /* 0x3f00000006069820 */ /* 0x000fe20000400000 */
[----:B------:R-:W0:Y:S08]  /*03d0*/  MUFU.EX2 R3, R4 ;  /* 0x0000000400037308 */ /* 0x000e300000000800 */
[----:B------:R-:W1:Y:S01]  /*03e0*/  MUFU.EX2 R5, R6 ;  /* 0x0000000600057308 */ /* 0x000e620000000800 */
[----:B0-----:R-:W-:-:S04]  /*03f0*/  @!P0 FMUL R3, R3, R3 ;  /* 0x0000000303038220 */ /* 0x001fc80000400000 */
[----:B------:R-:W-:Y:S01]  /*0400*/  FADD R7, R3, 1 ;  /* 0x3f80000003077421 */ /* 0x000fe20000000000 */
[----:B-1----:R-:W-:-:S04]  /*0410*/  @!P1 FMUL R5, R5, R5 ;  /* 0x0000000505059220 */ /* 0x002fc80000400000 */
[----:B------:R-:W-:Y:S01]  /*0420*/  FADD R10, R5, 1 ;  /* 0x3f800000050a7421 */ /* 0x000fe20000000000 */
[----:B------:R-:W-:Y:S01]  /*0430*/  FSETP.GT.AND P0, PT, R7, 8.50705917302346158658e+37, PT ;  /* 0x7e8000000700780b */ /* 0x000fe20003f04000 */
[----:B------:R-:W0:Y:S03]  /*0440*/  LDC.64 R4, c[0x0][0x210] ;  /* 0x00008400ff047b82 */ /* 0x000e260000000a00 */
[----:B------:R-:W-:-:S09]  /*0450*/  FSETP.GT.AND P1, PT, R10, 8.50705917302346158658e+37, PT ;  /* 0x7e8000000a00780b */ /* 0x000fd20003f24000 */
[----:B------:R-:W-:-:S04]  /*0460*/  @P0 FMUL R7, R7, 0.25 ;  /* 0x3e80000007070820 */ /* 0x000fc80000400000 */
[----:B------:R-:W-:Y:S02]  /*0470*/  @P1 FMUL R10, R10, 0.25 ;  /* 0x3e8000000a0a1820 */ /* 0x000fe40000400000 */
[----:B------:R-:W1:Y:S08]  /*0480*/  MUFU.RCP R7, R7 ;  /* 0x0000000700077308 */ /* 0x000e700000001000 */
[----:B------:R-:W2:Y:S01]  /*0490*/  MUFU.RCP R10, R10 ;  /* 0x0000000a000a7308 */ /* 0x000ea20000001000 */
[----:B------:R-:W-:-:S02]  /*04a0*/  FSEL R6, R2, 1, P0 ;  /* 0x3f80000002067808 */ /* 0x000fc40000000000 */
[----:B------:R-:W-:-:S03]  /*04b0*/  FSEL R3, R2, 1, P1 ;  /* 0x3f80000002037808 */ /* 0x000fc60000800000 */
[----:B-1----:R-:W-:-:S04]  /*04c0*/  FMUL R11, R7, R6 ;  /* 0x00000006070b7220 */ /* 0x002fc80000400000 */
[----:B------:R-:W-:Y:S01]  /*04d0*/  FMUL R8, R8, R11 ;  /* 0x0000000b08087220 */ /* 0x000fe20000400000 */
[----:B--2---:R-:W-:Y:S01]  /*04e0*/  FMUL R6, R10, R3 ;  /* 0x000000030a067220 */ /* 0x004fe20000400000 */
[----:B0-----:R-:W-:-:S04]  /*04f0*/  IMAD.WIDE R2, R0, 0x4, R4 ;  /* 0x0000000400027825 */ /* 0x001fc800078e0204 */
[----:B------:R-:W-:-:S05]  /*0500*/  FMUL R9, R9, R6 ;  /* 0x0000000609097220 */ /* 0x000fca0000400000 */
[----:B------:R-:W-:Y:S01]  /*0510*/  STG.E.64 desc[UR4][R2.64], R8 ;  /* 0x0000000802007986 */ /* 0x000fe2000c101b04 */
[----:B------:R-:W-:Y:S05]  /*0520*/  EXIT ;  /* 0x000000000000794d */ /* 0x000fea0003800000 */
.L_x_0:
[----:B------:R-:W-:-:S00]  /*0530*/  BRA `(.L_x_0) ;  /* 0xfffffffc00fc7947 */ /* 0x000fc0000383ffff */
[----:B------:R-:W-:-:S00]  /*0540*/  NOP ;  /* 0x0000000000007918 */ /* 0x000fc00000000000 */
        /* <DEDUP_REMOVED lines=11> */
.L_x_1:


//--------------------- .nv.global.init           --------------------------
	.section	.nv.global.init,"aw",@progbits
.nv.global.init:
	.type		_$_str,@object
	.size		_$_str,(_$_str_$_2 - _$_str)
_$_str:
        /*0000*/ 	.byte	0x5f, 0x5f, 0x43, 0x55, 0x44, 0x41, 0x5f, 0x46, 0x54, 0x5a, 0x00
	.type		_$_str_$_2,@object
	.size		_$_str_$_2,(.L_1 - _$_str_$_2)
_$_str_$_2:
        /*000b*/ 	.byte	0x5f, 0x5f, 0x43, 0x55, 0x44, 0x41, 0x5f, 0x50, 0x52, 0x45, 0x43, 0x5f, 0x53, 0x51, 0x52, 0x54
        /*001b*/ 	.byte	0x00
.L_1:


//--------------------- .nv.constant0.triton_poi_fused__native_batch_norm_legit_no_training_mul_sigmoid_17 --------------------------
	.section	.nv.constant0.triton_poi_fused__native_batch_norm_legit_no_training_mul_sigmoid_17,"a",@progbits
	.sectionflags	@""
	.align	4
.nv.constant0.triton_poi_fused__native_batch_norm_legit_no_training_mul_sigmoid_17:
	.zero		580
